	.headerflags	@"EF_CUDA_TEXMODE_UNIFIED EF_CUDA_64BIT_ADDRESS EF_CUDA_ACCELERATORS EF_CUDA_SM90 EF_CUDA_VIRTUAL_SM(EF_CUDA_SM90)"
	.elftype	@"ET_EXEC"


//--------------------- .nv.info                  --------------------------
	.section	.nv.info,"",@"SHT_CUDA_INFO"
	.align	4


	//----- nvinfo : EIATTR_REGCOUNT
	.align		4
        /*0000*/ 	.byte	0x04, 0x2f
        /*0002*/ 	.short	(.L_1 - .L_0)
	.align		4
.L_0:
        /*0004*/ 	.word	index@(triton_poi_fused_convolution_pow_1)
        /*0008*/ 	.word	0x00000010


	//----- nvinfo : EIATTR_MIN_STACK_SIZE
	.align		4
.L_1:
        /*000c*/ 	.byte	0x04, 0x12
        /*000e*/ 	.short	(.L_3 - .L_2)
	.align		4
.L_2:
        /*0010*/ 	.word	index@(triton_poi_fused_convolution_pow_1)
        /*0014*/ 	.word	0x00000000


	//----- nvinfo : EIATTR_FRAME_SIZE
	.align		4
.L_3:
        /*0018*/ 	.byte	0x04, 0x11
        /*001a*/ 	.short	(.L_5 - .L_4)
	.align		4
.L_4:
        /*001c*/ 	.word	index@(triton_poi_fused_convolution_pow_1)
        /*0020*/ 	.word	0x00000000


	//----- nvinfo : EIATTR_MIN_STACK_SIZE
	.align		4
.L_5:
        /*0024*/ 	.byte	0x04, 0x12
        /*0026*/ 	.short	(.L_7 - .L_6)
	.align		4
.L_6:
        /*0028*/ 	.word	index@(triton_poi_fused_convolution_pow_1)
        /*002c*/ 	.word	0x00000000
.L_7:


//--------------------- .nv.info.triton_poi_fused_convolution_pow_1 --------------------------
	.section	.nv.info.triton_poi_fused_convolution_pow_1,"",@"SHT_CUDA_INFO"
	.sectionflags	@""
	.align	4


	//----- nvinfo : EIATTR_CUDA_API_VERSION
	.align		4
        /*0000*/ 	.byte	0x04, 0x37
        /*0002*/ 	.short	(.L_9 - .L_8)
.L_8:
        /*0004*/ 	.word	0x0000007c


	//----- nvinfo : EIATTR_KPARAM_INFO
	.align		4
.L_9:
        /*0008*/ 	.byte	0x04, 0x17
        /*000a*/ 	.short	(.L_11 - .L_10)
.L_10:
        /*000c*/ 	.word	0x00000000
        /*0010*/ 	.short	0x0003
        /*0012*/ 	.short	0x0018
        /*0014*/ 	.byte	0x00, 0xf0, 0x11, 0x00


	//----- nvinfo : EIATTR_KPARAM_INFO
	.align		4
.L_11:
        /*0018*/ 	.byte	0x04, 0x17
        /*001a*/ 	.short	(.L_13 - .L_12)
.L_12:
        /*001c*/ 	.word	0x00000000
        /*0020*/ 	.short	0x0002
        /*0022*/ 	.short	0x0010
        /*0024*/ 	.byte	0x00, 0xf4, 0x21, 0x00


	//----- nvinfo : EIATTR_KPARAM_INFO
	.align		4
.L_13:
        /*0028*/ 	.byte	0x04, 0x17
        /*002a*/ 	.short	(.L_15 - .L_14)
.L_14:
        /*002c*/ 	.word	0x00000000
        /*0030*/ 	.short	0x0001
        /*0032*/ 	.short	0x0008
        /*0034*/ 	.byte	0x00, 0xf4, 0x21, 0x00


	//----- nvinfo : EIATTR_KPARAM_INFO
	.align		4
.L_15:
        /*0038*/ 	.byte	0x04, 0x17
        /*003a*/ 	.short	(.L_17 - .L_16)
.L_16:
        /*003c*/ 	.word	0x00000000
        /*0040*/ 	.short	0x0000
        /*0042*/ 	.short	0x0000
        /*0044*/ 	.byte	0x00, 0xf4, 0x21, 0x00


	//----- nvinfo : EIATTR_SPARSE_MMA_MASK
	.align		4
.L_17:
        /*0048*/ 	.byte	0x03, 0x50
        /*004a*/ 	.short	0x0000


	//----- nvinfo : EIATTR_MAXREG_COUNT
	.align		4
        /*004c*/ 	.byte	0x03, 0x1b
        /*004e*/ 	.short	0x00ff


	//----- nvinfo : EIATTR_EXIT_INSTR_OFFSETS
	.align		4
        /*0050*/ 	.byte	0x04, 0x1c
        /*0052*/ 	.short	(.L_19 - .L_18)


	//   ....[0]....
.L_18:
        /*0054*/ 	.word	0x00000200


	//   ....[1]....
        /*0058*/ 	.word	0x00000220


	//----- nvinfo : EIATTR_REQNTID
	.align		4
.L_19:
        /*005c*/ 	.byte	0x04, 0x10
        /*005e*/ 	.short	(.L_21 - .L_20)
.L_20:
        /*0060*/ 	.word	0x00000020
        /*0064*/ 	.word	0x00000001
        /*0068*/ 	.word	0x00000001


	//----- nvinfo : EIATTR_CBANK_PARAM_SIZE
	.align		4
.L_21:
        /*006c*/ 	.byte	0x03, 0x19
        /*006e*/ 	.short	0x001c


	//----- nvinfo : EIATTR_PARAM_CBANK
	.align		4
        /*0070*/ 	.byte	0x04, 0x0a
        /*0072*/ 	.short	(.L_23 - .L_22)
	.align		4
.L_22:
        /*0074*/ 	.word	index@(.nv.constant0.triton_poi_fused_convolution_pow_1)
        /*0078*/ 	.short	0x0210
        /*007a*/ 	.short	0x001c


	//----- nvinfo : EIATTR_SW_WAR
	.align		4
.L_23:
        /*007c*/ 	.byte	0x04, 0x36
        /*007e*/ 	.short	(.L_25 - .L_24)
.L_24:
        /*0080*/ 	.word	0x00000008
.L_25:


//--------------------- .nv.callgraph             --------------------------
	.section	.nv.callgraph,"",@"SHT_CUDA_CALLGRAPH"
	.align	4
	.sectionentsize	8
	.align		4
        /*0000*/ 	.word	0x00000000
	.align		4
        /*0004*/ 	.word	0xffffffff
	.align		4
        /*0008*/ 	.word	0x00000000
	.align		4
        /*000c*/ 	.word	0xfffffffe
	.align		4
        /*0010*/ 	.word	0x00000000
	.align		4
        /*0014*/ 	.word	0xfffffffd
	.align		4
        /*0018*/ 	.word	0x00000000
	.align		4
        /*001c*/ 	.word	0xfffffffc


//--------------------- .text.triton_poi_fused_convolution_pow_1 --------------------------
	.section	.text.triton_poi_fused_convolution_pow_1,"ax",@progbits
	.align	128
        .global         triton_poi_fused_convolution_pow_1
        .type           triton_poi_fused_convolution_pow_1,@function
        .size           triton_poi_fused_convolution_pow_1,(.L_x_1 - triton_poi_fused_convolution_pow_1)
        .other          triton_poi_fused_convolution_pow_1,@"STO_CUDA_ENTRY STV_DEFAULT"
triton_poi_fused_convolution_pow_1:
.text.triton_poi_fused_convolution_pow_1:
[----:B------:R-:W0:Y:S02]  /*0000*/  LDC R1, c[0x0][0x28] ;  /* 0x00000a00ff017b82 */ /* 0x000e240000000800 */
[----:B------:R-:W1:Y:S01]  /*0010*/  S2R R0, SR_TID.X ;  /* 0x0000000000007919 */ /* 0x000e620000002100 */
[----:B------:R-:W2:Y:S01]  /*0020*/  LDC.64 R4, c[0x0][0x218] ;  /* 0x00008600ff047b82 */ /* 0x000ea20000000a00 */
[----:B------:R-:W-:Y:S01]  /*0030*/  HFMA2.MMA R13, -RZ, RZ, 0, 0 ;  /* 0x00000000ff0d7435 */ /* 0x000fe200000001ff */
[----:B------:R-:W-:Y:S01]  /*0040*/  CS2R R10, SRZ ;  /* 0x00000000000a7805 */ /* 0x000fe2000001ff00 */
[----:B------:R-:W3:Y:S01]  /*0050*/  S2R R9, SR_CTAID.X ;  /* 0x0000000000097919 */ /* 0x000ee20000002500 */
[----:B------:R-:W-:Y:S01]  /*0060*/  ULDC.64 UR4, c[0x0][0x208] ;  /* 0x0000820000047ab9 */ /* 0x000fe20000000a00 */
[----:B-1----:R-:W-:Y:S01]  /*0070*/  IMAD.SHL.U32 R0, R0, 0x2, RZ ;  /* 0x0000000200007824 */ /* 0x002fe200078e00ff */
[----:B---3--:R-:W-:-:S04]  /*0080*/  SHF.R.S32.HI R2, RZ, 0x19, R9 ;  /* 0x00000019ff027819 */ /* 0x008fc80000011409 */
[----:B------:R-:W-:Y:S02]  /*0090*/  LOP3.LUT R0, R0, 0x3e, RZ, 0xc0, !PT ;  /* 0x0000003e00007812 */ /* 0x000fe400078ec0ff */
[----:B------:R-:W-:Y:S02]  /*00a0*/  SGXT R2, R2, 0x1 ;  /* 0x000000010202781a */ /* 0x000fe40000000200 */
[----:B------:R-:W-:-:S04]  /*00b0*/  LEA R9, R9, R0, 0x6 ;  /* 0x0000000009097211 */ /* 0x000fc800078e30ff */
[----:B------:R-:W-:Y:S02]  /*00c0*/  LEA.HI R0, R2, R9, RZ, 0x2 ;  /* 0x0000000902007211 */ /* 0x000fe400078f10ff */
[----:B------:R-:W1:Y:S01]  /*00d0*/  LDC.64 R2, c[0x0][0x210] ;  /* 0x00008400ff027b82 */ /* 0x000e620000000a00 */
[----:B------:R-:W-:Y:S02]  /*00e0*/  ISETP.GE.AND P0, PT, R9, 0x40, PT ;  /* 0x000000400900780c */ /* 0x000fe40003f06270 */
[----:B------:R-:W-:-:S04]  /*00f0*/  SHF.R.S32.HI R0, RZ, 0x2, R0 ;  /* 0x00000002ff007819 */ /* 0x000fc80000011400 */
[----:B------:R-:W-:-:S04]  /*0100*/  LEA.HI R6, R0, R0, RZ, 0x2 ;  /* 0x0000000000067211 */ /* 0x000fc800078f10ff */
[----:B------:R-:W-:-:S05]  /*0110*/  LOP3.LUT R7, R6, 0xfffffffc, RZ, 0xc0, !PT ;  /* 0xfffffffc06077812 */ /* 0x000fca00078ec0ff */
[----:B------:R-:W-:Y:S02]  /*0120*/  IMAD.IADD R7, R0, 0x1, -R7 ;  /* 0x0000000100077824 */ /* 0x000fe400078e0a07 */
[----:B------:R-:W-:Y:S02]  /*0130*/  IMAD.MOV.U32 R0, RZ, RZ, RZ ;  /* 0x000000ffff007224 */ /* 0x000fe400078e00ff */
[----:B--2---:R-:W-:Y:S02]  /*0140*/  IMAD.WIDE R4, R7, 0x4, R4 ;  /* 0x0000000407047825 */ /* 0x004fe400078e0204 */
[----:B------:R-:W2:Y:S02]  /*0150*/  LDC.64 R6, c[0x0][0x220] ;  /* 0x00008800ff067b82 */ /* 0x000ea40000000a00 */
[C---:B-1----:R-:W-:Y:S01]  /*0160*/  IMAD.WIDE R2, R9.reuse, 0x4, R2 ;  /* 0x0000000409027825 */ /* 0x042fe200078e0202 */
[----:B------:R-:W3:Y:S04]  /*0170*/  @!P0 LDG.E.EL R13, desc[UR4][R4.64] ;  /* 0x00000004040d8981 */ /* 0x000ee8000c2e1900 */
[----:B------:R-:W3:Y:S04]  /*0180*/  @!P0 LDG.E.64 R10, desc[UR4][R2.64] ;  /* 0x00000004020a8981 */ /* 0x000ee8000c1e1b00 */
[----:B------:R-:W4:Y:S01]  /*0190*/  @!P0 LDG.E.EL R0, desc[UR4][R4.64] ;  /* 0x0000000404008981 */ /* 0x000f22000c2e1900 */
[----:B--2---:R-:W-:-:S04]  /*01a0*/  IMAD.WIDE R6, R9, 0x4, R6 ;  /* 0x0000000409067825 */ /* 0x004fc800078e0206 */
[----:B---3--:R-:W-:Y:S01]  /*01b0*/  FADD R10, R13, R10 ;  /* 0x0000000a0d0a7221 */ /* 0x008fe20000000000 */
[----:B----4-:R-:W-:-:S03]  /*01c0*/  FADD R11, R0, R11 ;  /* 0x0000000b000b7221 */ /* 0x010fc60000000000 */
[----:B------:R-:W-:Y:S02]  /*01d0*/  FMUL R8, R10, R10 ;  /* 0x0000000a0a087220 */ /* 0x000fe40000400000 */
[----:B------:R1:W-:Y:S01]  /*01e0*/  @!P0 STG.E.64 desc[UR4][R2.64], R10 ;  /* 0x0000000a02008986 */ /* 0x0003e2000c101b04 */
[----:B------:R-:W-:Y:S01]  /*01f0*/  FMUL R9, R11, R11 ;  /* 0x0000000b0b097220 */ /* 0x000fe20000400000 */
[----:B------:R-:W-:Y:S06]  /*0200*/  @P0 EXIT ;  /* 0x000000000000094d */ /* 0x000fec0003800000 */
[----:B------:R-:W-:Y:S01]  /*0210*/  STG.E.64 desc[UR4][R6.64], R8 ;  /* 0x0000000806007986 */ /* 0x000fe2000c101b04 */
[----:B------:R-:W-:Y:S05]  /*0220*/  EXIT ;  /* 0x000000000000794d */ /* 0x000fea0003800000 */
.L_x_0:
[----:B------:R-:W-:-:S00]  /*0230*/  BRA `(.L_x_0) ;  /* 0xfffffffc00fc7947 */ /* 0x000fc0000383ffff */
[----:B------:R-:W-:-:S00]  /*0240*/  NOP ;  /* 0x0000000000007918 */ /* 0x000fc00000000000 */
        /* <DEDUP_REMOVED lines=11> */
.L_x_1:


//--------------------- .nv.constant0.triton_poi_fused_convolution_pow_1 --------------------------
	.section	.nv.constant0.triton_poi_fused_convolution_pow_1,"a",@progbits
	.sectionflags	@""
	.align	4
.nv.constant0.triton_poi_fused_convolution_pow_1:
	.zero		556
